//
// Generated by NVIDIA NVVM Compiler
//
// Compiler Build ID: CL-36424714
// Cuda compilation tools, release 13.0, V13.0.88
// Based on NVVM 20.0.0
//

.version 9.0
.target sm_100
.address_size 64

	// .globl	_Z20vector_square_kernelIfEvPT_S1_m

.visible .entry _Z20vector_square_kernelIfEvPT_S1_m(
	.param .u64 .ptr .align 1 _Z20vector_square_kernelIfEvPT_S1_m_param_0,
	.param .u64 .ptr .align 1 _Z20vector_square_kernelIfEvPT_S1_m_param_1,
	.param .u64 _Z20vector_square_kernelIfEvPT_S1_m_param_2
)
{
	.reg .pred 	%p<3>;
	.reg .b32 	%r<7>;
	.reg .b32 	%f<3>;
	.reg .b64 	%rd<14>;

	ld.param.u64 	%rd7, [_Z20vector_square_kernelIfEvPT_S1_m_param_0];
	ld.param.u64 	%rd8, [_Z20vector_square_kernelIfEvPT_S1_m_param_1];
	ld.param.u64 	%rd9, [_Z20vector_square_kernelIfEvPT_S1_m_param_2];
	mov.u32 	%r2, %ctaid.x;
	mov.u32 	%r3, %ntid.x;
	mov.u32 	%r4, %tid.x;
	mad.lo.s32 	%r5, %r2, %r3, %r4;
	cvt.u64.u32 	%rd13, %r5;
	mov.u32 	%r6, %nctaid.x;
	mul.lo.s32 	%r1, %r3, %r6;
	setp.le.u64 	%p1, %rd9, %rd13;
	@%p1 bra 	$L__BB0_3;
	cvt.u64.u32 	%rd2, %r1;
	cvta.to.global.u64 	%rd3, %rd8;
	cvta.to.global.u64 	%rd4, %rd7;
$L__BB0_2:
	shl.b64 	%rd10, %rd13, 2;
	add.s64 	%rd11, %rd3, %rd10;
	ld.global.f32 	%f1, [%rd11];
	mul.f32 	%f2, %f1, %f1;
	add.s64 	%rd12, %rd4, %rd10;
	st.global.f32 	[%rd12], %f2;
	add.s64 	%rd13, %rd13, %rd2;
	setp.lt.u64 	%p2, %rd13, %rd9;
	@%p2 bra 	$L__BB0_2;
$L__BB0_3:
	ret;

}


// ===== COMPILED SASS (sm_100) =====

	.target	sm_100

	.elftype	@"ET_EXEC"


//--------------------- .note.nv.tkinfo           --------------------------
	.section	.note.nv.tkinfo,"",@"SHT_NOTE"
	.sectionflags	@"SHF_NOTE_NV_TKINFO"
	.tkinfo
        /*0018*/ 	.word	0x00000002
        /*0030*/ 	.string	""
        /*0030*/ 	.string	"ptxas"
        /*0030*/ 	.string	"Cuda compilation tools, release 13.0, V13.0.88"
        /*0030*/ 	.string	"Build cuda_13.0.r13.0/compiler.36424714_0"
        /*0030*/ 	.string	"-arch sm_100 -m 64 "



//--------------------- .note.nv.cuinfo           --------------------------
	.section	.note.nv.cuinfo,"",@"SHT_NOTE"
	.sectionflags	@"SHF_NOTE_NV_CUINFO"
        /*0018*/ 	.short	0x0002
        /*001a*/ 	.short	0x0064
        /*001c*/ 	.short	0x0082
	.zero		2


//--------------------- .nv.info                  --------------------------
	.section	.nv.info,"",@"SHT_CUDA_INFO"
	.align	4


	//----- nvinfo : EIATTR_REGCOUNT
	.align		4
        /*0000*/ 	.byte	0x04, 0x2f
        /*0002*/ 	.short	(.L_1 - .L_0)
	.align		4
.L_0:
        /*0004*/ 	.word	index@(_Z20vector_square_kernelIfEvPT_S1_m)
        /*0008*/ 	.word	0x0000000c


	//----- nvinfo : EIATTR_FRAME_SIZE
	.align		4
.L_1:
        /*000c*/ 	.byte	0x04, 0x11
        /*000e*/ 	.short	(.L_3 - .L_2)
	.align		4
.L_2:
        /*0010*/ 	.word	index@(_Z20vector_square_kernelIfEvPT_S1_m)
        /*0014*/ 	.word	0x00000000


	//----- nvinfo : EIATTR_MIN_STACK_SIZE
	.align		4
.L_3:
        /*0018*/ 	.byte	0x04, 0x12
        /*001a*/ 	.short	(.L_5 - .L_4)
	.align		4
.L_4:
        /*001c*/ 	.word	index@(_Z20vector_square_kernelIfEvPT_S1_m)
        /*0020*/ 	.word	0x00000000
.L_5:


//--------------------- .nv.compat                --------------------------
	.section	.nv.compat,"",@"SHT_CUDA_COMPAT_INFO"
	.align	4
        /*0000*/ 	.byte	0x02, 0x09, 0x00, 0x00, 0x02, 0x02, 0x01, 0x00, 0x02, 0x05, 0x05, 0x00, 0x03, 0x07, 0x01, 0x01
        /*0010*/ 	.byte	0x02, 0x03, 0x00, 0x00, 0x02, 0x06, 0x01, 0x00, 0x04, 0x0b, 0x08, 0x00, 0x09, 0x00, 0x00, 0x00
        /*0020*/ 	.byte	0x00, 0x00, 0x00, 0x00


//--------------------- .nv.info._Z20vector_square_kernelIfEvPT_S1_m --------------------------
	.section	.nv.info._Z20vector_square_kernelIfEvPT_S1_m,"",@"SHT_CUDA_INFO"
	.sectionflags	@""
	.align	4


	//----- nvinfo : EIATTR_CUDA_API_VERSION
	.align		4
        /*0000*/ 	.byte	0x04, 0x37
        /*0002*/ 	.short	(.L_7 - .L_6)
.L_6:
        /*0004*/ 	.word	0x00000082


	//----- nvinfo : EIATTR_KPARAM_INFO
	.align		4
.L_7:
        /*0008*/ 	.byte	0x04, 0x17
        /*000a*/ 	.short	(.L_9 - .L_8)
.L_8:
        /*000c*/ 	.word	0x00000000
        /*0010*/ 	.short	0x0002
        /*0012*/ 	.short	0x0010
        /*0014*/ 	.byte	0x00, 0xf0, 0x21, 0x00


	//----- nvinfo : EIATTR_KPARAM_INFO
	.align		4
.L_9:
        /*0018*/ 	.byte	0x04, 0x17
        /*001a*/ 	.short	(.L_11 - .L_10)
.L_10:
        /*001c*/ 	.word	0x00000000
        /*0020*/ 	.short	0x0001
        /*0022*/ 	.short	0x0008
        /*0024*/ 	.byte	0x00, 0xf5, 0x21, 0x00


	//----- nvinfo : EIATTR_KPARAM_INFO
	.align		4
.L_11:
        /*0028*/ 	.byte	0x04, 0x17
        /*002a*/ 	.short	(.L_13 - .L_12)
.L_12:
        /*002c*/ 	.word	0x00000000
        /*0030*/ 	.short	0x0000
        /*0032*/ 	.short	0x0000
        /*0034*/ 	.byte	0x00, 0xf5, 0x21, 0x00


	//----- nvinfo : EIATTR_SPARSE_MMA_MASK
	.align		4
.L_13:
        /*0038*/ 	.byte	0x03, 0x50
        /*003a*/ 	.short	0x0000


	//----- nvinfo : EIATTR_MAXREG_COUNT
	.align		4
        /*003c*/ 	.byte	0x03, 0x1b
        /*003e*/ 	.short	0x00ff


	//----- nvinfo : EIATTR_MERCURY_ISA_VERSION
	.align		4
        /*0040*/ 	.byte	0x03, 0x5f
        /*0042*/ 	.short	0x0101


	//----- nvinfo : EIATTR_VRC_CTA_INIT_COUNT
	.align		4
        /*0044*/ 	.byte	0x02, 0x4a
	.zero		1
	.zero		1


	//----- nvinfo : EIATTR_EXIT_INSTR_OFFSETS
	.align		4
        /*0048*/ 	.byte	0x04, 0x1c
        /*004a*/ 	.short	(.L_15 - .L_14)


	//   ....[0]....
.L_14:
        /*004c*/ 	.word	0x000000a0


	//   ....[1]....
        /*0050*/ 	.word	0x000001c0


	//----- nvinfo : EIATTR_CRS_STACK_SIZE
	.align		4
.L_15:
        /*0054*/ 	.byte	0x04, 0x1e
        /*0056*/ 	.short	(.L_17 - .L_16)
.L_16:
        /*0058*/ 	.word	0x00000000


	//----- nvinfo : EIATTR_CBANK_PARAM_SIZE
	.align		4
.L_17:
        /*005c*/ 	.byte	0x03, 0x19
        /*005e*/ 	.short	0x0018


	//----- nvinfo : EIATTR_PARAM_CBANK
	.align		4
        /*0060*/ 	.byte	0x04, 0x0a
        /*0062*/ 	.short	(.L_19 - .L_18)
	.align		4
.L_18:
        /*0064*/ 	.word	index@(.nv.constant0._Z20vector_square_kernelIfEvPT_S1_m)
        /*0068*/ 	.short	0x0380
        /*006a*/ 	.short	0x0018


	//----- nvinfo : EIATTR_SW_WAR
	.align		4
.L_19:
        /*006c*/ 	.byte	0x04, 0x36
        /*006e*/ 	.short	(.L_21 - .L_20)
.L_20:
        /*0070*/ 	.word	0x00000008
.L_21:


//--------------------- .nv.callgraph             --------------------------
	.section	.nv.callgraph,"",@"SHT_CUDA_CALLGRAPH"
	.align	4
	.sectionentsize	8
	.align		4
        /*0000*/ 	.word	0x00000000
	.align		4
        /*0004*/ 	.word	0xffffffff
	.align		4
        /*0008*/ 	.word	0x00000000
	.align		4
        /*000c*/ 	.word	0xfffffffe
	.align		4
        /*0010*/ 	.word	0x00000000
	.align		4
        /*0014*/ 	.word	0xfffffffd
	.align		4
        /*0018*/ 	.word	0x00000000
	.align		4
        /*001c*/ 	.word	0xfffffffc


//--------------------- .text._Z20vector_square_kernelIfEvPT_S1_m --------------------------
	.section	.text._Z20vector_square_kernelIfEvPT_S1_m,"ax",@progbits
	.align	128
        .global         _Z20vector_square_kernelIfEvPT_S1_m
        .type           _Z20vector_square_kernelIfEvPT_S1_m,@function
        .size           _Z20vector_square_kernelIfEvPT_S1_m,(.L_x_2 - _Z20vector_square_kernelIfEvPT_S1_m)
        .other          _Z20vector_square_kernelIfEvPT_S1_m,@"STO_CUDA_ENTRY STV_DEFAULT"
_Z20vector_square_kernelIfEvPT_S1_m:
.text._Z20vector_square_kernelIfEvPT_S1_m:
[----:B------:R-:W-:Y:S01]  /*0000*/  LDC R1, c[0x0][0x37c] ;  /* 0x0000df00ff017b82 */ /* 0x000fe20000000800 */
[----:B------:R-:W0:Y:S07]  /*0010*/  S2R R3, SR_TID.X ;  /* 0x0000000000037919 */ /* 0x000e2e0000002100 */
[----:B------:R-:W0:Y:S01]  /*0020*/  S2UR UR4, SR_CTAID.X ;  /* 0x00000000000479c3 */ /* 0x000e220000002500 */
[----:B------:R-:W1:Y:S07]  /*0030*/  LDCU.64 UR6, c[0x0][0x390] ;  /* 0x00007200ff0677ac */ /* 0x000e6e0008000a00 */
[----:B------:R-:W0:Y:S01]  /*0040*/  LDC R6, c[0x0][0x360] ;  /* 0x0000d800ff067b82 */ /* 0x000e220000000800 */
[----:B------:R-:W2:Y:S01]  /*0050*/  LDCU UR5, c[0x0][0x370] ;  /* 0x00006e00ff0577ac */ /* 0x000ea20008000800 */
[----:B0-----:R-:W-:-:S02]  /*0060*/  IMAD R0, R6, UR4, R3 ;  /* 0x0000000406007c24 */ /* 0x001fc4000f8e0203 */
[----:B--2---:R-:W-:-:S03]  /*0070*/  IMAD R6, R6, UR5, RZ ;  /* 0x0000000506067c24 */ /* 0x004fc6000f8e02ff */
[----:B-1----:R-:W-:-:S04]  /*0080*/  ISETP.GE.U32.AND P0, PT, R0, UR6, PT ;  /* 0x0000000600007c0c */ /* 0x002fc8000bf06070 */
[----:B------:R-:W-:-:S13]  /*0090*/  ISETP.GE.U32.AND.EX P0, PT, RZ, UR7, PT, P0 ;  /* 0x00000007ff007c0c */ /* 0x000fda000bf06100 */
[----:B------:R-:W-:Y:S05]  /*00a0*/  @P0 EXIT ;  /* 0x000000000000094d */ /* 0x000fea0003800000 */
[----:B------:R-:W-:Y:S01]  /*00b0*/  IMAD.MOV.U32 R9, RZ, RZ, RZ ;  /* 0x000000ffff097224 */ /* 0x000fe200078e00ff */
[----:B------:R-:W0:Y:S01]  /*00c0*/  LDCU.64 UR4, c[0x0][0x358] ;  /* 0x00006b00ff0477ac */ /* 0x000e220008000a00 */
[----:B------:R-:W1:Y:S05]  /*00d0*/  LDCU.128 UR8, c[0x0][0x380] ;  /* 0x00007000ff0877ac */ /* 0x000e6a0008000c00 */
.L_x_0:
[C---:B--2---:R-:W-:Y:S01]  /*00e0*/  IMAD.SHL.U32 R4, R0.reuse, 0x4, RZ ;  /* 0x0000000400047824 */ /* 0x044fe200078e00ff */
[----:B------:R-:W-:-:S04]  /*00f0*/  SHF.L.U64.HI R5, R0, 0x2, R9 ;  /* 0x0000000200057819 */ /* 0x000fc80000010209 */
[----:B-1----:R-:W-:-:S04]  /*0100*/  IADD3 R2, P0, PT, R4, UR10, RZ ;  /* 0x0000000a04027c10 */ /* 0x002fc8000ff1e0ff */
[----:B------:R-:W-:-:S05]  /*0110*/  IADD3.X R3, PT, PT, R5, UR11, RZ, P0, !PT ;  /* 0x0000000b05037c10 */ /* 0x000fca00087fe4ff */
[----:B0-----:R-:W2:Y:S01]  /*0120*/  LDG.E R2, desc[UR4][R2.64] ;  /* 0x0000000402027981 */ /* 0x001ea2000c1e1900 */
[----:B------:R-:W-:-:S04]  /*0130*/  IADD3 R4, P0, PT, R4, UR8, RZ ;  /* 0x0000000804047c10 */ /* 0x000fc8000ff1e0ff */
[----:B------:R-:W-:Y:S02]  /*0140*/  IADD3.X R5, PT, PT, R5, UR9, RZ, P0, !PT ;  /* 0x0000000905057c10 */ /* 0x000fe400087fe4ff */
[----:B------:R-:W-:-:S05]  /*0150*/  IADD3 R0, P0, PT, R6, R0, RZ ;  /* 0x0000000006007210 */ /* 0x000fca0007f1e0ff */
[----:B------:R-:W-:Y:S01]  /*0160*/  IMAD.X R9, RZ, RZ, R9, P0 ;  /* 0x000000ffff097224 */ /* 0x000fe200000e0609 */
[----:B------:R-:W-:-:S04]  /*0170*/  ISETP.GE.U32.AND P0, PT, R0, UR6, PT ;  /* 0x0000000600007c0c */ /* 0x000fc8000bf06070 */
[----:B------:R-:W-:Y:S01]  /*0180*/  ISETP.GE.U32.AND.EX P0, PT, R9, UR7, PT, P0 ;  /* 0x0000000709007c0c */ /* 0x000fe2000bf06100 */
[----:B--2---:R-:W-:-:S05]  /*0190*/  FMUL R7, R2, R2 ;  /* 0x0000000202077220 */ /* 0x004fca0000400000 */
[----:B------:R2:W-:Y:S07]  /*01a0*/  STG.E desc[UR4][R4.64], R7 ;  /* 0x0000000704007986 */ /* 0x0005ee000c101904 */
[----:B------:R-:W-:Y:S05]  /*01b0*/  @!P0 BRA `(.L_x_0) ;  /* 0xfffffffc00c88947 */ /* 0x000fea000383ffff */
[----:B------:R-:W-:Y:S05]  /*01c0*/  EXIT ;  /* 0x000000000000794d */ /* 0x000fea0003800000 */
.L_x_1:
[----:B------:R-:W-:-:S00]  /*01d0*/  BRA `(.L_x_1) ;  /* 0xfffffffc00fc7947 */ /* 0x000fc0000383ffff */
[----:B------:R-:W-:-:S00]  /*01e0*/  NOP ;  /* 0x0000000000007918 */ /* 0x000fc00000000000 */
        /* <DEDUP_REMOVED lines=9> */
.L_x_2:


//--------------------- .nv.shared.reserved.0     --------------------------
	.section	.nv.shared.reserved.0,"aw",@nobits
	.weak		__nv_reservedSMEM_offset_0_alias
	.size		__nv_reservedSMEM_offset_0_alias, 0, 64
	.other		__nv_reservedSMEM_offset_0_alias,@"STO_CUDA_RESERVED_SHARED STV_DEFAULT"
__nv_reservedSMEM_offset_0_alias:
	.zero		0
	.zero		64


//--------------------- .nv.constant0._Z20vector_square_kernelIfEvPT_S1_m --------------------------
	.section	.nv.constant0._Z20vector_square_kernelIfEvPT_S1_m,"a",@progbits
	.sectionflags	@""
	.align	4
.nv.constant0._Z20vector_square_kernelIfEvPT_S1_m:
	.zero		920


//--------------------- SYMBOLS --------------------------

	.type		.nv.reservedSmem.offset0,@object
	.size		.nv.reservedSmem.offset0,0x4
